//
// Generated by NVIDIA NVVM Compiler
//
// Compiler Build ID: CL-36424714
// Cuda compilation tools, release 13.0, V13.0.88
// Based on NVVM 20.0.0
//

.version 9.0
.target sm_100
.address_size 64

	// .globl	_Z20allocateMemoryKernelPPi
.extern .func  (.param .b32 func_retval0) vprintf
(
	.param .b64 vprintf_param_0,
	.param .b64 vprintf_param_1
)
;
.global .align 1 .b8 $str[33] = {99, 117, 100, 97, 77, 97, 108, 108, 111, 99, 32, 102, 97, 105, 108, 101, 100, 32, 105, 110, 115, 105, 100, 101, 32, 107, 101, 114, 110, 101, 108, 10};
.global .align 1 .b8 $str$1[32] = {77, 101, 109, 111, 114, 121, 32, 97, 108, 108, 111, 99, 97, 116, 101, 100, 32, 105, 110, 115, 105, 100, 101, 32, 107, 101, 114, 110, 101, 108, 10};

.visible .entry _Z20allocateMemoryKernelPPi(
	.param .u64 .ptr .align 1 _Z20allocateMemoryKernelPPi_param_0
)
{
	.reg .pred 	%p<2>;
	.reg .b32 	%r<5>;
	.reg .b64 	%rd<8>;

	ld.param.u64 	%rd1, [_Z20allocateMemoryKernelPPi_param_0];
	cvta.to.global.u64 	%rd2, %rd1;
	ld.global.u64 	%rd3, [%rd2];
	setp.ne.s64 	%p1, %rd3, 0;
	@%p1 bra 	$L__BB0_2;
	mov.u64 	%rd6, $str;
	cvta.global.u64 	%rd7, %rd6;
	{ // callseq 1, 0
	.param .b64 param0;
	st.param.b64 	[param0], %rd7;
	.param .b64 param1;
	st.param.b64 	[param1], 0;
	.param .b32 retval0;
	call.uni (retval0), 
	vprintf, 
	(
	param0, 
	param1
	);
	ld.param.b32 	%r3, [retval0];
	} // callseq 1
	bra.uni 	$L__BB0_3;
$L__BB0_2:
	mov.u64 	%rd4, $str$1;
	cvta.global.u64 	%rd5, %rd4;
	{ // callseq 0, 0
	.param .b64 param0;
	st.param.b64 	[param0], %rd5;
	.param .b64 param1;
	st.param.b64 	[param1], 0;
	.param .b32 retval0;
	call.uni (retval0), 
	vprintf, 
	(
	param0, 
	param1
	);
	ld.param.b32 	%r1, [retval0];
	} // callseq 0
$L__BB0_3:
	ret;

}


// ===== COMPILED SASS (sm_100) =====

	.target	sm_100

	.elftype	@"ET_EXEC"


//--------------------- .note.nv.tkinfo           --------------------------
	.section	.note.nv.tkinfo,"",@"SHT_NOTE"
	.sectionflags	@"SHF_NOTE_NV_TKINFO"
	.tkinfo
        /*0018*/ 	.word	0x00000002
        /*0030*/ 	.string	""
        /*0030*/ 	.string	"ptxas"
        /*0030*/ 	.string	"Cuda compilation tools, release 13.0, V13.0.88"
        /*0030*/ 	.string	"Build cuda_13.0.r13.0/compiler.36424714_0"
        /*0030*/ 	.string	"-arch sm_100 -m 64 "



//--------------------- .note.nv.cuinfo           --------------------------
	.section	.note.nv.cuinfo,"",@"SHT_NOTE"
	.sectionflags	@"SHF_NOTE_NV_CUINFO"
        /*0018*/ 	.short	0x0002
        /*001a*/ 	.short	0x0064
        /*001c*/ 	.short	0x0082
	.zero		2


//--------------------- .nv.info                  --------------------------
	.section	.nv.info,"",@"SHT_CUDA_INFO"
	.align	4


	//----- nvinfo : EIATTR_REGCOUNT
	.align		4
        /*0000*/ 	.byte	0x04, 0x2f
        /*0002*/ 	.short	(.L_3 - .L_2)
	.align		4
.L_2:
        /*0004*/ 	.word	index@(_Z20allocateMemoryKernelPPi)
        /*0008*/ 	.word	0x00000018


	//----- nvinfo : EIATTR_FRAME_SIZE
	.align		4
.L_3:
        /*000c*/ 	.byte	0x04, 0x11
        /*000e*/ 	.short	(.L_5 - .L_4)
	.align		4
.L_4:
        /*0010*/ 	.word	index@(_Z20allocateMemoryKernelPPi)
        /*0014*/ 	.word	0x00000000


	//----- nvinfo : EIATTR_MIN_STACK_SIZE
	.align		4
.L_5:
        /*0018*/ 	.byte	0x04, 0x12
        /*001a*/ 	.short	(.L_7 - .L_6)
	.align		4
.L_6:
        /*001c*/ 	.word	index@(_Z20allocateMemoryKernelPPi)
        /*0020*/ 	.word	0x00000000
.L_7:


//--------------------- .nv.compat                --------------------------
	.section	.nv.compat,"",@"SHT_CUDA_COMPAT_INFO"
	.align	4
        /*0000*/ 	.byte	0x02, 0x09, 0x00, 0x00, 0x02, 0x02, 0x01, 0x00, 0x02, 0x05, 0x05, 0x00, 0x03, 0x07, 0x01, 0x01
        /*0010*/ 	.byte	0x02, 0x03, 0x00, 0x00, 0x02, 0x06, 0x01, 0x00, 0x04, 0x0b, 0x08, 0x00, 0x09, 0x00, 0x00, 0x00
        /*0020*/ 	.byte	0x00, 0x00, 0x00, 0x00


//--------------------- .nv.info._Z20allocateMemoryKernelPPi --------------------------
	.section	.nv.info._Z20allocateMemoryKernelPPi,"",@"SHT_CUDA_INFO"
	.sectionflags	@""
	.align	4


	//----- nvinfo : EIATTR_CUDA_API_VERSION
	.align		4
        /*0000*/ 	.byte	0x04, 0x37
        /*0002*/ 	.short	(.L_9 - .L_8)
.L_8:
        /*0004*/ 	.word	0x00000082


	//----- nvinfo : EIATTR_KPARAM_INFO
	.align		4
.L_9:
        /*0008*/ 	.byte	0x04, 0x17
        /*000a*/ 	.short	(.L_11 - .L_10)
.L_10:
        /*000c*/ 	.word	0x00000000
        /*0010*/ 	.short	0x0000
        /*0012*/ 	.short	0x0000
        /*0014*/ 	.byte	0x00, 0xf5, 0x21, 0x00


	//----- nvinfo : EIATTR_SPARSE_MMA_MASK
	.align		4
.L_11:
        /*0018*/ 	.byte	0x03, 0x50
        /*001a*/ 	.short	0x0000


	//----- nvinfo : EIATTR_MAXREG_COUNT
	.align		4
        /*001c*/ 	.byte	0x03, 0x1b
        /*001e*/ 	.short	0x00ff


	//----- nvinfo : EIATTR_EXTERNS
	.align		4
        /*0020*/ 	.byte	0x04, 0x0f
        /*0022*/ 	.short	(.L_13 - .L_12)


	//   ....[0]....
	.align		4
.L_12:
        /*0024*/ 	.word	index@(vprintf)


	//----- nvinfo : EIATTR_MERCURY_ISA_VERSION
	.align		4
.L_13:
        /*0028*/ 	.byte	0x03, 0x5f
        /*002a*/ 	.short	0x0101


	//----- nvinfo : EIATTR_VRC_CTA_INIT_COUNT
	.align		4
        /*002c*/ 	.byte	0x02, 0x4a
	.zero		1
	.zero		1


	//----- nvinfo : EIATTR_SYSCALL_OFFSETS
	.align		4
        /*0030*/ 	.byte	0x04, 0x46
        /*0032*/ 	.short	(.L_15 - .L_14)


	//   ....[0]....
.L_14:
        /*0034*/ 	.word	0x000000e0


	//   ....[1]....
        /*0038*/ 	.word	0x00000170


	//----- nvinfo : EIATTR_EXIT_INSTR_OFFSETS
	.align		4
.L_15:
        /*003c*/ 	.byte	0x04, 0x1c
        /*003e*/ 	.short	(.L_17 - .L_16)


	//   ....[0]....
.L_16:
        /*0040*/ 	.word	0x000000f0


	//   ....[1]....
        /*0044*/ 	.word	0x00000180


	//----- nvinfo : EIATTR_CBANK_PARAM_SIZE
	.align		4
.L_17:
        /*0048*/ 	.byte	0x03, 0x19
        /*004a*/ 	.short	0x0008


	//----- nvinfo : EIATTR_PARAM_CBANK
	.align		4
        /*004c*/ 	.byte	0x04, 0x0a
        /*004e*/ 	.short	(.L_19 - .L_18)
	.align		4
.L_18:
        /*0050*/ 	.word	index@(.nv.constant0._Z20allocateMemoryKernelPPi)
        /*0054*/ 	.short	0x0380
        /*0056*/ 	.short	0x0008


	//----- nvinfo : EIATTR_SW_WAR
	.align		4
.L_19:
        /*0058*/ 	.byte	0x04, 0x36
        /*005a*/ 	.short	(.L_21 - .L_20)
.L_20:
        /*005c*/ 	.word	0x00000008
.L_21:


//--------------------- .nv.callgraph             --------------------------
	.section	.nv.callgraph,"",@"SHT_CUDA_CALLGRAPH"
	.align	4
	.sectionentsize	8
	.align		4
        /*0000*/ 	.word	0x00000000
	.align		4
        /*0004*/ 	.word	0xffffffff
	.align		4
        /*0008*/ 	.word	index@(_Z20allocateMemoryKernelPPi)
	.align		4
        /*000c*/ 	.word	index@(vprintf)
	.align		4
        /*0010*/ 	.word	0x00000000
	.align		4
        /*0014*/ 	.word	0xfffffffe
	.align		4
        /*0018*/ 	.word	0x00000000
	.align		4
        /*001c*/ 	.word	0xfffffffd
	.align		4
        /*0020*/ 	.word	0x00000000
	.align		4
        /*0024*/ 	.word	0xfffffffc


//--------------------- .nv.constant4             --------------------------
	.section	.nv.constant4,"a",@progbits
	.align	8
	.align		8
.nv.constant4:
        /*0000*/ 	.dword	vprintf
	.align		8
        /*0008*/ 	.dword	$str
	.align		8
        /*0010*/ 	.dword	$str$1


//--------------------- .text._Z20allocateMemoryKernelPPi --------------------------
	.section	.text._Z20allocateMemoryKernelPPi,"ax",@progbits
	.align	128
        .global         _Z20allocateMemoryKernelPPi
        .type           _Z20allocateMemoryKernelPPi,@function
        .size           _Z20allocateMemoryKernelPPi,(.L_x_4 - _Z20allocateMemoryKernelPPi)
        .other          _Z20allocateMemoryKernelPPi,@"STO_CUDA_ENTRY STV_DEFAULT"
_Z20allocateMemoryKernelPPi:
.text._Z20allocateMemoryKernelPPi:
[----:B------:R-:W0:Y:S08]  /*0000*/  LDC R1, c[0x0][0x37c] ;  /* 0x0000df00ff017b82 */ /* 0x000e300000000800 */
[----:B------:R-:W1:Y:S01]  /*0010*/  LDC.64 R2, c[0x0][0x380] ;  /* 0x0000e000ff027b82 */ /* 0x000e620000000a00 */
[----:B------:R-:W1:Y:S02]  /*0020*/  LDCU.64 UR4, c[0x0][0x358] ;  /* 0x00006b00ff0477ac */ /* 0x000e640008000a00 */
[----:B-1----:R-:W2:Y:S02]  /*0030*/  LDG.E.64 R2, desc[UR4][R2.64] ;  /* 0x0000000402027981 */ /* 0x002ea4000c1e1b00 */
[----:B--2---:R-:W-:-:S04]  /*0040*/  ISETP.NE.U32.AND P0, PT, R2, RZ, PT ;  /* 0x000000ff0200720c */ /* 0x004fc80003f05070 */
[----:B------:R-:W-:-:S13]  /*0050*/  ISETP.NE.AND.EX P0, PT, R3, RZ, PT, P0 ;  /* 0x000000ff0300720c */ /* 0x000fda0003f05300 */
[----:B0-----:R-:W-:Y:S05]  /*0060*/  @P0 BRA `(.L_x_0) ;  /* 0x0000000000240947 */ /* 0x001fea0003800000 */
[----:B------:R-:W-:Y:S01]  /*0070*/  MOV R0, 0x0 ;  /* 0x0000000000007802 */ /* 0x000fe20000000f00 */
[----:B------:R-:W0:Y:S01]  /*0080*/  LDCU.64 UR4, c[0x4][0x8] ;  /* 0x01000100ff0477ac */ /* 0x000e220008000a00 */
[----:B------:R-:W-:Y:S02]  /*0090*/  CS2R R6, SRZ ;  /* 0x0000000000067805 */ /* 0x000fe4000001ff00 */
[----:B------:R1:W2:Y:S01]  /*00a0*/  LDC.64 R2, c[0x4][R0] ;  /* 0x0100000000027b82 */ /* 0x0002a20000000a00 */
[----:B0-----:R-:W-:Y:S02]  /*00b0*/  IMAD.U32 R4, RZ, RZ, UR4 ;  /* 0x00000004ff047e24 */ /* 0x001fe4000f8e00ff */
[----:B-1----:R-:W-:-:S07]  /*00c0*/  IMAD.U32 R5, RZ, RZ, UR5 ;  /* 0x00000005ff057e24 */ /* 0x002fce000f8e00ff */
[----:B------:R-:W-:-:S07]  /*00d0*/  LEPC R20, `(.L_x_1) ;  /* 0x000000001014794e */ /* 0x000fce0000000000 */
[----:B--2---:R-:W-:Y:S05]  /*00e0*/  CALL.ABS.NOINC R2 ;  /* 0x0000000002007343 */ /* 0x004fea0003c00000 */
.L_x_1:
[----:B------:R-:W-:Y:S05]  /*00f0*/  EXIT ;  /* 0x000000000000794d */ /* 0x000fea0003800000 */
.L_x_0:
        /* <DEDUP_REMOVED lines=8> */
.L_x_2:
[----:B------:R-:W-:Y:S05]  /*0180*/  EXIT ;  /* 0x000000000000794d */ /* 0x000fea0003800000 */
.L_x_3:
[----:B------:R-:W-:-:S00]  /*0190*/  BRA `(.L_x_3) ;  /* 0xfffffffc00fc7947 */ /* 0x000fc0000383ffff */
[----:B------:R-:W-:-:S00]  /*01a0*/  NOP ;  /* 0x0000000000007918 */ /* 0x000fc00000000000 */
        /* <DEDUP_REMOVED lines=13> */
.L_x_4:


//--------------------- .nv.global.init           --------------------------
	.section	.nv.global.init,"aw",@progbits
.nv.global.init:
	.type		$str$1,@object
	.size		$str$1,($str - $str$1)
$str$1:
        /*0000*/ 	.byte	0x4d, 0x65, 0x6d, 0x6f, 0x72, 0x79, 0x20, 0x61, 0x6c, 0x6c, 0x6f, 0x63, 0x61, 0x74, 0x65, 0x64
        /*0010*/ 	.byte	0x20, 0x69, 0x6e, 0x73, 0x69, 0x64, 0x65, 0x20, 0x6b, 0x65, 0x72, 0x6e, 0x65, 0x6c, 0x0a, 0x00
	.type		$str,@object
	.size		$str,(.L_0 - $str)
$str:
        /*0020*/ 	.byte	0x63, 0x75, 0x64, 0x61, 0x4d, 0x61, 0x6c, 0x6c, 0x6f, 0x63, 0x20, 0x66, 0x61, 0x69, 0x6c, 0x65
        /*0030*/ 	.byte	0x64, 0x20, 0x69, 0x6e, 0x73, 0x69, 0x64, 0x65, 0x20, 0x6b, 0x65, 0x72, 0x6e, 0x65, 0x6c, 0x0a
        /*0040*/ 	.byte	0x00
.L_0:


//--------------------- .nv.shared.reserved.0     --------------------------
	.section	.nv.shared.reserved.0,"aw",@nobits
	.weak		__nv_reservedSMEM_offset_0_alias
	.size		__nv_reservedSMEM_offset_0_alias, 0, 64
	.other		__nv_reservedSMEM_offset_0_alias,@"STO_CUDA_RESERVED_SHARED STV_DEFAULT"
__nv_reservedSMEM_offset_0_alias:
	.zero		0
	.zero		64


//--------------------- .nv.constant0._Z20allocateMemoryKernelPPi --------------------------
	.section	.nv.constant0._Z20allocateMemoryKernelPPi,"a",@progbits
	.sectionflags	@""
	.align	4
.nv.constant0._Z20allocateMemoryKernelPPi:
	.zero		904


//--------------------- SYMBOLS --------------------------

	.type		.nv.reservedSmem.offset0,@object
	.size		.nv.reservedSmem.offset0,0x4
	.type		vprintf,@function
